	.headerflags	@"EF_CUDA_TEXMODE_UNIFIED EF_CUDA_64BIT_ADDRESS EF_CUDA_SM80 EF_CUDA_VIRTUAL_SM(EF_CUDA_SM80)"
	.elftype	@"ET_EXEC"


//--------------------- .nv.info                  --------------------------
	.section	.nv.info,"",@"SHT_CUDA_INFO"
	.align	4


	//----- nvinfo : EIATTR_REGCOUNT
	.align		4
        /*0000*/ 	.byte	0x04, 0x2f
        /*0002*/ 	.short	(.L_1 - .L_0)
	.align		4
.L_0:
        /*0004*/ 	.word	index@(candidate3)
        /*0008*/ 	.word	0x0000007f


	//----- nvinfo : EIATTR_MAX_STACK_SIZE
	.align		4
.L_1:
        /*000c*/ 	.byte	0x04, 0x23
        /*000e*/ 	.short	(.L_3 - .L_2)
	.align		4
.L_2:
        /*0010*/ 	.word	index@(candidate3)
        /*0014*/ 	.word	0x00000000


	//----- nvinfo : EIATTR_MIN_STACK_SIZE
	.align		4
.L_3:
        /*0018*/ 	.byte	0x04, 0x12
        /*001a*/ 	.short	(.L_5 - .L_4)
	.align		4
.L_4:
        /*001c*/ 	.word	index@(candidate3)
        /*0020*/ 	.word	0x00000000


	//----- nvinfo : EIATTR_FRAME_SIZE
	.align		4
.L_5:
        /*0024*/ 	.byte	0x04, 0x11
        /*0026*/ 	.short	(.L_7 - .L_6)
	.align		4
.L_6:
        /*0028*/ 	.word	index@(candidate3)
        /*002c*/ 	.word	0x00000000
.L_7:


//--------------------- .nv.info.candidate3       --------------------------
	.section	.nv.info.candidate3,"",@"SHT_CUDA_INFO"
	.align	4


	//----- nvinfo : EIATTR_CUDA_API_VERSION
	.align		4
        /*0000*/ 	.byte	0x04, 0x37
        /*0002*/ 	.short	(.L_9 - .L_8)
.L_8:
        /*0004*/ 	.word	0x00000075


	//----- nvinfo : EIATTR_SW2861232_WAR
	.align		4
.L_9:
        /*0008*/ 	.byte	0x01, 0x35
	.zero		2


	//----- nvinfo : EIATTR_PARAM_CBANK
	.align		4
        /*000c*/ 	.byte	0x04, 0x0a
        /*000e*/ 	.short	(.L_11 - .L_10)
	.align		4
.L_10:
        /*0010*/ 	.word	index@(.nv.constant0.candidate3)
        /*0014*/ 	.short	0x0160
        /*0016*/ 	.short	0x0018


	//----- nvinfo : EIATTR_CBANK_PARAM_SIZE
	.align		4
.L_11:
        /*0018*/ 	.byte	0x03, 0x19
        /*001a*/ 	.short	0x0018


	//----- nvinfo : EIATTR_KPARAM_INFO
	.align		4
        /*001c*/ 	.byte	0x04, 0x17
        /*001e*/ 	.short	(.L_13 - .L_12)
.L_12:
        /*0020*/ 	.word	0x00000000
        /*0024*/ 	.short	0x0002
        /*0026*/ 	.short	0x0010
        /*0028*/ 	.byte	0x00, 0xf0, 0x21, 0x00


	//----- nvinfo : EIATTR_KPARAM_INFO
	.align		4
.L_13:
        /*002c*/ 	.byte	0x04, 0x17
        /*002e*/ 	.short	(.L_15 - .L_14)
.L_14:
        /*0030*/ 	.word	0x00000000
        /*0034*/ 	.short	0x0001
        /*0036*/ 	.short	0x0008
        /*0038*/ 	.byte	0x00, 0xf0, 0x21, 0x00


	//----- nvinfo : EIATTR_KPARAM_INFO
	.align		4
.L_15:
        /*003c*/ 	.byte	0x04, 0x17
        /*003e*/ 	.short	(.L_17 - .L_16)
.L_16:
        /*0040*/ 	.word	0x00000000
        /*0044*/ 	.short	0x0000
        /*0046*/ 	.short	0x0000
        /*0048*/ 	.byte	0x00, 0xf0, 0x21, 0x00


	//----- nvinfo : EIATTR_MAXREG_COUNT
	.align		4
.L_17:
        /*004c*/ 	.byte	0x03, 0x1b
        /*004e*/ 	.short	0x00ff


	//----- nvinfo : EIATTR_EXIT_INSTR_OFFSETS
	.align		4
        /*0050*/ 	.byte	0x04, 0x1c
        /*0052*/ 	.short	(.L_19 - .L_18)


	//   ....[0]....
.L_18:
        /*0054*/ 	.word	0x00002700


	//----- nvinfo : EIATTR_MAX_THREADS
	.align		4
.L_19:
        /*0058*/ 	.byte	0x04, 0x05
        /*005a*/ 	.short	(.L_21 - .L_20)
.L_20:
        /*005c*/ 	.word	0x000000e0
        /*0060*/ 	.word	0x00000001
        /*0064*/ 	.word	0x00000001
.L_21:


//--------------------- .nv.rel.action            --------------------------
	.section	.nv.rel.action,"",@"SHT_CUDA_RELOCINFO"
	.align	8
	.sectionentsize	8
        /*0000*/ 	.byte	0x4b, 0x00, 0x00, 0x00, 0x00, 0x00, 0x00, 0x00, 0x00, 0x02, 0x02, 0x08, 0x10, 0x0a, 0x2f, 0x22
        /* <DEDUP_REMOVED lines=13> */


//--------------------- .nv.constant0.candidate3  --------------------------
	.section	.nv.constant0.candidate3,"a",@progbits
	.align	4
.nv.constant0.candidate3:
	.zero		376


//--------------------- .text.candidate3          --------------------------
	.section	.text.candidate3,"ax",@progbits
	.sectionflags	@"SHF_BARRIERS=1"
	.sectioninfo	@"SHI_REGISTERS=127"
	.align	128
        .global         candidate3
        .type           candidate3,@function
        .size           candidate3,(.L_x_4 - candidate3)
        .other          candidate3,@"STO_CUDA_ENTRY STV_DEFAULT"
candidate3:
.text.candidate3:
[----:B------:R-:W-:-:S02]  /*0000*/  MOV R1, c[0x0][0x28] ;  /* 0x00000a0000017a02 */ /* 0x000fc40000000f00 */
[----:B------:R-:W0:Y:S01]  /*0010*/  S2R R43, SR_TID.X ;  /* 0x00000000002b7919 */ /* 0x000e220000002100 */
[----:B------:R-:W-:Y:S01]  /*0020*/  HFMA2.MMA R42, -RZ, RZ, 0, 0 ;  /* 0x00000000ff2a7435 */ /* 0x000fe200000001ff */
[----:B------:R-:W-:Y:S01]  /*0030*/  MOV R76, RZ ;  /* 0x000000ff004c7202 */ /* 0x000fe20000000f00 */
[----:B------:R-:W-:Y:S01]  /*0040*/  HFMA2.MMA R95, -RZ, RZ, 0, 0 ;  /* 0x00000000ff5f7435 */ /* 0x000fe200000001ff */
[----:B------:R-:W1:Y:S01]  /*0050*/  S2R R45, SR_CTAID.X ;  /* 0x00000000002d7919 */ /* 0x000e620000002500 */
[----:B------:R-:W-:Y:S01]  /*0060*/  CS2R R78, SRZ ;  /* 0x00000000004e7805 */ /* 0x000fe2000001ff00 */
[----:B------:R-:W-:Y:S01]  /*0070*/  CS2R R80, SRZ ;  /* 0x0000000000507805 */ /* 0x000fe2000001ff00 */
[----:B------:R-:W-:Y:S01]  /*0080*/  CS2R R82, SRZ ;  /* 0x0000000000527805 */ /* 0x000fe2000001ff00 */
[----:B------:R-:W-:Y:S01]  /*0090*/  MOV R85, RZ ;  /* 0x000000ff00557202 */ /* 0x000fe20000000f00 */
[----:B------:R-:W-:Y:S01]  /*00a0*/  CS2R R86, SRZ ;  /* 0x0000000000567805 */ /* 0x000fe2000001ff00 */
[----:B------:R-:W-:Y:S01]  /*00b0*/  CS2R R88, SRZ ;  /* 0x0000000000587805 */ /* 0x000fe2000001ff00 */
[----:B------:R-:W-:Y:S01]  /*00c0*/  CS2R R90, SRZ ;  /* 0x00000000005a7805 */ /* 0x000fe2000001ff00 */
[----:B------:R-:W-:Y:S01]  /*00d0*/  ULDC.64 UR4, c[0x0][0x118] ;  /* 0x0000460000047ab9 */ /* 0x000fe20000000a00 */
[C---:B0-----:R-:W-:Y:S01]  /*00e0*/  IADD3 R2, R43.reuse, 0xe0, RZ ;  /* 0x000000e02b027810 */ /* 0x041fe20007ffe0ff */
[C---:B------:R-:W-:Y:S01]  /*00f0*/  IMAD.HI R0, R43.reuse, 0x5397829d, RZ ;  /* 0x5397829d2b007827 */ /* 0x040fe200078e02ff */
[----:B------:R-:W-:-:S02]  /*0100*/  IADD3 R5, R43, 0x2a0, RZ ;  /* 0x000002a02b057810 */ /* 0x000fc40007ffe0ff */
[C---:B------:R-:W-:Y:S01]  /*0110*/  IADD3 R4, R43.reuse, 0x1c0, RZ ;  /* 0x000001c02b047810 */ /* 0x040fe20007ffe0ff */
[----:B------:R-:W-:Y:S01]  /*0120*/  IMAD.HI R2, R2, 0x5397829d, RZ ;  /* 0x5397829d02027827 */ /* 0x000fe200078e02ff */
[----:B------:R-:W-:Y:S02]  /*0130*/  SHF.R.U32.HI R3, RZ, 0x1f, R0 ;  /* 0x0000001fff037819 */ /* 0x000fe40000011600 */
[----:B------:R-:W-:Y:S01]  /*0140*/  IADD3 R10, R43, 0x380, RZ ;  /* 0x000003802b0a7810 */ /* 0x000fe20007ffe0ff */
[----:B------:R-:W-:Y:S01]  /*0150*/  IMAD.HI R8, R5, 0x5397829d, RZ ;  /* 0x5397829d05087827 */ /* 0x000fe200078e02ff */
[----:B------:R-:W-:Y:S02]  /*0160*/  SHF.R.U32.HI R5, RZ, 0x1f, R2 ;  /* 0x0000001fff057819 */ /* 0x000fe40000011602 */
[----:B------:R-:W-:Y:S01]  /*0170*/  LEA.HI.SX32 R0, R0, R3, 0x1a ;  /* 0x0000000300007211 */ /* 0x000fe200078fd2ff */
[----:B------:R-:W-:Y:S01]  /*0180*/  IMAD.HI R44, R43, -0x6db6db6d, R42 ;  /* 0x924924932b2c7827 */ /* 0x000fe200078e022a */
[----:B------:R-:W-:-:S02]  /*0190*/  SHF.R.U32.HI R9, RZ, 0x1f, R8 ;  /* 0x0000001fff097819 */ /* 0x000fc40000011608 */
[C---:B------:R-:W-:Y:S01]  /*01a0*/  IADD3 R11, R43.reuse, 0x8c0, RZ ;  /* 0x000008c02b0b7810 */ /* 0x040fe20007ffe0ff */
[----:B------:R-:W-:Y:S01]  /*01b0*/  IMAD.HI R6, R4, 0x5397829d, RZ ;  /* 0x5397829d04067827 */ /* 0x000fe200078e02ff */
[----:B------:R-:W-:Y:S02]  /*01c0*/  LEA.HI.SX32 R4, R2, R5, 0x1a ;  /* 0x0000000502047211 */ /* 0x000fe400078fd2ff */
[----:B------:R-:W-:Y:S01]  /*01d0*/  SHF.R.U32.HI R3, RZ, 0x1f, R44 ;  /* 0x0000001fff037819 */ /* 0x000fe2000001162c */
[----:B------:R-:W-:Y:S01]  /*01e0*/  IMAD.HI R10, R10, 0x5397829d, RZ ;  /* 0x5397829d0a0a7827 */ /* 0x000fe200078e02ff */
[----:B------:R-:W-:Y:S02]  /*01f0*/  SHF.R.U32.HI R7, RZ, 0x1f, R6 ;  /* 0x0000001fff077819 */ /* 0x000fe40000011606 */
[----:B------:R-:W-:Y:S01]  /*0200*/  IADD3 R2, R43, 0x460, RZ ;  /* 0x000004602b027810 */ /* 0x000fe20007ffe0ff */
[----:B------:R-:W-:Y:S01]  /*0210*/  IMAD.HI R11, R11, 0x5397829d, RZ ;  /* 0x5397829d0b0b7827 */ /* 0x000fe200078e02ff */
[----:B------:R-:W-:-:S02]  /*0220*/  LEA.HI.SX32 R44, R44, R3, 0x1d ;  /* 0x000000032c2c7211 */ /* 0x000fc400078feaff */
[----:B------:R-:W-:Y:S01]  /*0230*/  LEA.HI.SX32 R6, R6, R7, 0x1a ;  /* 0x0000000706067211 */ /* 0x000fe200078fd2ff */
[----:B------:R-:W-:Y:S01]  /*0240*/  IMAD.HI R2, R2, 0x5397829d, RZ ;  /* 0x5397829d02027827 */ /* 0x000fe200078e02ff */
[----:B------:R-:W-:Y:S02]  /*0250*/  LEA.HI.SX32 R8, R8, R9, 0x1a ;  /* 0x0000000908087211 */ /* 0x000fe400078fd2ff */
[C---:B------:R-:W-:Y:S02]  /*0260*/  IADD3 R5, R43.reuse, 0x540, RZ ;  /* 0x000005402b057810 */ /* 0x040fe40007ffe0ff */
[C---:B------:R-:W-:Y:S02]  /*0270*/  IADD3 R7, R43.reuse, 0x700, RZ ;  /* 0x000007002b077810 */ /* 0x040fe40007ffe0ff */
[----:B------:R-:W-:Y:S01]  /*0280*/  IADD3 R9, R43, 0x7e0, RZ ;  /* 0x000007e02b097810 */ /* 0x000fe20007ffe0ff */
[----:B------:R-:W-:Y:S01]  /*0290*/  IMAD.HI R5, R5, 0x5397829d, RZ ;  /* 0x5397829d05057827 */ /* 0x000fe200078e02ff */
[----:B------:R-:W-:-:S02]  /*02a0*/  SHF.R.U32.HI R3, RZ, 0x1f, R10 ;  /* 0x0000001fff037819 */ /* 0x000fc4000001160a */
[----:B------:R-:W-:Y:S01]  /*02b0*/  IADD3 R13, R44, 0x6, RZ ;  /* 0x000000062c0d7810 */ /* 0x000fe20007ffe0ff */
[----:B------:R-:W-:Y:S01]  /*02c0*/  IMAD.HI R7, R7, 0x5397829d, RZ ;  /* 0x5397829d07077827 */ /* 0x000fe200078e02ff */
[----:B------:R-:W-:Y:S02]  /*02d0*/  LEA.HI.SX32 R10, R10, R3, 0x1a ;  /* 0x000000030a0a7211 */ /* 0x000fe400078fd2ff */
[----:B------:R-:W-:Y:S01]  /*02e0*/  SHF.R.U32.HI R3, RZ, 0x1f, R2 ;  /* 0x0000001fff037819 */ /* 0x000fe20000011602 */
[----:B------:R-:W-:Y:S01]  /*02f0*/  IMAD.HI R9, R9, 0x5397829d, RZ ;  /* 0x5397829d09097827 */ /* 0x000fe200078e02ff */
[----:B------:R-:W-:Y:S02]  /*0300*/  SHF.R.U32.HI R14, RZ, 0x1f, R5 ;  /* 0x0000001fff0e7819 */ /* 0x000fe40000011605 */
[----:B------:R-:W-:Y:S02]  /*0310*/  LEA.HI.SX32 R12, R2, R3, 0x1a ;  /* 0x00000003020c7211 */ /* 0x000fe400078fd2ff */
[----:B------:R-:W-:-:S02]  /*0320*/  SHF.R.U32.HI R18, RZ, 0x1f, R7 ;  /* 0x0000001fff127819 */ /* 0x000fc40000011607 */
[----:B------:R-:W-:Y:S02]  /*0330*/  SHF.R.U32.HI R2, RZ, 0x1f, R9 ;  /* 0x0000001fff027819 */ /* 0x000fe40000011609 */
[----:B------:R-:W-:Y:S02]  /*0340*/  IADD3 R3, R43, 0x9a0, RZ ;  /* 0x000009a02b037810 */ /* 0x000fe40007ffe0ff */
[----:B------:R-:W-:Y:S02]  /*0350*/  LEA.HI.SX32 R16, R5, R14, 0x1a ;  /* 0x0000000e05107211 */ /* 0x000fe400078fd2ff */
[----:B------:R-:W-:Y:S01]  /*0360*/  LEA.HI.SX32 R18, R7, R18, 0x1a ;  /* 0x0000001207127211 */ /* 0x000fe200078fd2ff */
[----:B------:R-:W-:Y:S01]  /*0370*/  IMAD.HI R3, R3, 0x5397829d, RZ ;  /* 0x5397829d03037827 */ /* 0x000fe200078e02ff */
[----:B------:R-:W-:Y:S02]  /*0380*/  LEA.HI.SX32 R20, R9, R2, 0x1a ;  /* 0x0000000209147211 */ /* 0x000fe400078fd2ff */
[----:B------:R-:W-:-:S02]  /*0390*/  IADD3 R5, R43, 0xa80, RZ ;  /* 0x00000a802b057810 */ /* 0x000fc40007ffe0ff */
[----:B------:R-:W-:Y:S02]  /*03a0*/  IADD3 R7, R43, 0xb60, RZ ;  /* 0x00000b602b077810 */ /* 0x000fe40007ffe0ff */
[----:B------:R-:W-:Y:S01]  /*03b0*/  SHF.R.U32.HI R2, RZ, 0x1f, R11 ;  /* 0x0000001fff027819 */ /* 0x000fe2000001160b */
[----:B------:R-:W-:Y:S01]  /*03c0*/  IMAD.HI R5, R5, 0x5397829d, RZ ;  /* 0x5397829d05057827 */ /* 0x000fe200078e02ff */
[----:B------:R-:W-:Y:S02]  /*03d0*/  IADD3 R9, R43, 0xd20, RZ ;  /* 0x00000d202b097810 */ /* 0x000fe40007ffe0ff */
[----:B------:R-:W-:Y:S01]  /*03e0*/  LEA.HI.SX32 R22, R11, R2, 0x1a ;  /* 0x000000020b167211 */ /* 0x000fe200078fd2ff */
[----:B------:R-:W-:Y:S01]  /*03f0*/  IMAD.HI R7, R7, 0x5397829d, RZ ;  /* 0x5397829d07077827 */ /* 0x000fe200078e02ff */
[----:B------:R-:W-:Y:S02]  /*0400*/  SHF.R.U32.HI R2, RZ, 0x1f, R3 ;  /* 0x0000001fff027819 */ /* 0x000fe40000011603 */
[----:B------:R-:W-:Y:S01]  /*0410*/  IADD3 R11, R43, 0xe00, RZ ;  /* 0x00000e002b0b7810 */ /* 0x000fe20007ffe0ff */
[----:B------:R-:W-:Y:S01]  /*0420*/  IMAD.HI R9, R9, 0x5397829d, RZ ;  /* 0x5397829d09097827 */ /* 0x000fe200078e02ff */
[----:B------:R-:W-:-:S02]  /*0430*/  LEA.HI.SX32 R24, R3, R2, 0x1a ;  /* 0x0000000203187211 */ /* 0x000fc400078fd2ff */
[----:B------:R-:W-:Y:S01]  /*0440*/  SHF.R.U32.HI R14, RZ, 0x1f, R5 ;  /* 0x0000001fff0e7819 */ /* 0x000fe20000011605 */
[----:B------:R-:W-:Y:S01]  /*0450*/  IMAD.HI R11, R11, 0x5397829d, RZ ;  /* 0x5397829d0b0b7827 */ /* 0x000fe200078e02ff */
[----:B------:R-:W-:Y:S02]  /*0460*/  SHF.R.U32.HI R2, RZ, 0x1f, R7 ;  /* 0x0000001fff027819 */ /* 0x000fe40000011607 */
[----:B------:R-:W-:Y:S02]  /*0470*/  IADD3 R3, R43, 0xee0, RZ ;  /* 0x00000ee02b037810 */ /* 0x000fe40007ffe0ff */
[----:B------:R-:W-:Y:S02]  /*0480*/  LEA.HI.SX32 R26, R5, R14, 0x1a ;  /* 0x0000000e051a7211 */ /* 0x000fe400078fd2ff */
[----:B------:R-:W-:Y:S01]  /*0490*/  LEA.HI.SX32 R28, R7, R2, 0x1a ;  /* 0x00000002071c7211 */ /* 0x000fe200078fd2ff */
[----:B------:R-:W-:Y:S01]  /*04a0*/  IMAD.HI R3, R3, 0x5397829d, RZ ;  /* 0x5397829d03037827 */ /* 0x000fe200078e02ff */
[----:B------:R-:W-:-:S02]  /*04b0*/  IADD3 R5, R43, 0xfc0, RZ ;  /* 0x00000fc02b057810 */ /* 0x000fc40007ffe0ff */
[----:B------:R-:W-:Y:S02]  /*04c0*/  SHF.R.U32.HI R2, RZ, 0x1f, R11 ;  /* 0x0000001fff027819 */ /* 0x000fe4000001160b */
[----:B------:R-:W-:Y:S01]  /*04d0*/  IADD3 R7, R43, 0x10a0, RZ ;  /* 0x000010a02b077810 */ /* 0x000fe20007ffe0ff */
[----:B------:R-:W-:Y:S01]  /*04e0*/  IMAD.HI R5, R5, 0x5397829d, RZ ;  /* 0x5397829d05057827 */ /* 0x000fe200078e02ff */
[----:B------:R-:W-:Y:S02]  /*04f0*/  LEA.HI.SX32 R32, R11, R2, 0x1a ;  /* 0x000000020b207211 */ /* 0x000fe400078fd2ff */
[----:B------:R-:W-:Y:S01]  /*0500*/  SHF.R.U32.HI R2, RZ, 0x1f, R3 ;  /* 0x0000001fff027819 */ /* 0x000fe20000011603 */
[----:B------:R-:W-:Y:S01]  /*0510*/  IMAD.HI R7, R7, 0x5397829d, RZ ;  /* 0x5397829d07077827 */ /* 0x000fe200078e02ff */
[----:B------:R-:W-:Y:S02]  /*0520*/  SHF.R.U32.HI R14, RZ, 0x1f, R9 ;  /* 0x0000001fff0e7819 */ /* 0x000fe40000011609 */
[----:B------:R-:W-:-:S02]  /*0530*/  IADD3 R11, R43, 0x1340, RZ ;  /* 0x000013402b0b7810 */ /* 0x000fc40007ffe0ff */
[----:B------:R-:W-:Y:S02]  /*0540*/  LEA.HI.SX32 R34, R3, R2, 0x1a ;  /* 0x0000000203227211 */ /* 0x000fe400078fd2ff */
[----:B------:R-:W-:Y:S01]  /*0550*/  LEA.HI.SX32 R30, R9, R14, 0x1a ;  /* 0x0000000e091e7211 */ /* 0x000fe200078fd2ff */
[----:B------:R-:W-:Y:S01]  /*0560*/  IMAD.HI R11, R11, 0x5397829d, RZ ;  /* 0x5397829d0b0b7827 */ /* 0x000fe200078e02ff */
[----:B------:R-:W-:Y:S02]  /*0570*/  SHF.R.U32.HI R2, RZ, 0x1f, R5 ;  /* 0x0000001fff027819 */ /* 0x000fe40000011605 */
[----:B------:R-:W-:Y:S02]  /*0580*/  IADD3 R9, R43, 0x1180, RZ ;  /* 0x000011802b097810 */ /* 0x000fe40007ffe0ff */
[----:B------:R-:W-:Y:S02]  /*0590*/  SHF.R.U32.HI R14, RZ, 0x1f, R7 ;  /* 0x0000001fff0e7819 */ /* 0x000fe40000011607 */
[----:B------:R-:W-:Y:S01]  /*05a0*/  LEA.HI.SX32 R36, R5, R2, 0x1a ;  /* 0x0000000205247211 */ /* 0x000fe200078fd2ff */
[----:B------:R-:W-:Y:S01]  /*05b0*/  IMAD.HI R9, R9, 0x5397829d, RZ ;  /* 0x5397829d09097827 */ /* 0x000fe200078e02ff */
[----:B------:R-:W-:-:S02]  /*05c0*/  LEA.HI.SX32 R38, R7, R14, 0x1a ;  /* 0x0000000e07267211 */ /* 0x000fc400078fd2ff */
[C---:B------:R-:W-:Y:S02]  /*05d0*/  IADD3 R5, R43.reuse, 0x1500, RZ ;  /* 0x000015002b057810 */ /* 0x040fe40007ffe0ff */
[----:B------:R-:W-:Y:S02]  /*05e0*/  SHF.R.U32.HI R2, RZ, 0x1f, R11 ;  /* 0x0000001fff027819 */ /* 0x000fe4000001160b */
[----:B------:R-:W-:Y:S01]  /*05f0*/  IADD3 R7, R43, 0x15e0, RZ ;  /* 0x000015e02b077810 */ /* 0x000fe20007ffe0ff */
[----:B------:R-:W-:Y:S01]  /*0600*/  IMAD.HI R5, R5, 0x5397829d, RZ ;  /* 0x5397829d05057827 */ /* 0x000fe200078e02ff */
[----:B------:R-:W-:Y:S02]  /*0610*/  IADD3 R3, R43, 0x1420, RZ ;  /* 0x000014202b037810 */ /* 0x000fe40007ffe0ff */
[----:B------:R-:W-:Y:S01]  /*0620*/  LEA.HI.SX32 R42, R11, R2, 0x1a ;  /* 0x000000020b2a7211 */ /* 0x000fe200078fd2ff */
[----:B------:R-:W-:Y:S01]  /*0630*/  IMAD.HI R7, R7, 0x5397829d, RZ ;  /* 0x5397829d07077827 */ /* 0x000fe200078e02ff */
[----:B------:R-:W-:-:S02]  /*0640*/  SHF.R.U32.HI R40, RZ, 0x1f, R9 ;  /* 0x0000001fff287819 */ /* 0x000fc40000011609 */
[----:B------:R-:W-:Y:S01]  /*0650*/  IADD3 R2, R43, 0x16c0, RZ ;  /* 0x000016c02b027810 */ /* 0x000fe20007ffe0ff */
[----:B------:R-:W-:Y:S01]  /*0660*/  IMAD.HI R3, R3, 0x5397829d, RZ ;  /* 0x5397829d03037827 */ /* 0x000fe200078e02ff */
[----:B------:R-:W-:Y:S02]  /*0670*/  LEA.HI.SX32 R40, R9, R40, 0x1a ;  /* 0x0000002809287211 */ /* 0x000fe400078fd2ff */
[----:B------:R-:W-:Y:S01]  /*0680*/  IADD3 R11, R43, 0x17a0, RZ ;  /* 0x000017a02b0b7810 */ /* 0x000fe20007ffe0ff */
[----:B------:R-:W-:Y:S01]  /*0690*/  IMAD.HI R9, R2, 0x5397829d, RZ ;  /* 0x5397829d02097827 */ /* 0x000fe200078e02ff */
[----:B------:R-:W-:Y:S02]  /*06a0*/  SHF.R.U32.HI R14, RZ, 0x1f, R5 ;  /* 0x0000001fff0e7819 */ /* 0x000fe40000011605 */
[----:B------:R-:W-:Y:S01]  /*06b0*/  SHF.R.U32.HI R46, RZ, 0x1f, R7 ;  /* 0x0000001fff2e7819 */ /* 0x000fe20000011607 */
[----:B------:R-:W-:Y:S01]  /*06c0*/  IMAD.HI R11, R11, 0x5397829d, RZ ;  /* 0x5397829d0b0b7827 */ /* 0x000fe200078e02ff */
[----:B------:R-:W-:-:S02]  /*06d0*/  SHF.R.U32.HI R2, RZ, 0x1f, R3 ;  /* 0x0000001fff027819 */ /* 0x000fc40000011603 */
[----:B------:R-:W-:Y:S02]  /*06e0*/  LEA.HI.SX32 R50, R5, R14, 0x1a ;  /* 0x0000000e05327211 */ /* 0x000fe400078fd2ff */
[----:B------:R-:W-:Y:S01]  /*06f0*/  LEA.HI.SX32 R52, R7, R46, 0x1a ;  /* 0x0000002e07347211 */ /* 0x000fe200078fd2ff */
[--C-:B------:R-:W-:Y:S01]  /*0700*/  IMAD R46, R44, -0xe, R43.reuse ;  /* 0xfffffff22c2e7824 */ /* 0x100fe200078e022b */
[----:B-1----:R-:W-:Y:S02]  /*0710*/  LOP3.LUT R5, R45, 0x1, RZ, 0xc0, !PT ;  /* 0x000000012d057812 */ /* 0x002fe400078ec0ff */
[----:B------:R-:W-:Y:S01]  /*0720*/  LEA.HI.SX32 R48, R3, R2, 0x1a ;  /* 0x0000000203307211 */ /* 0x000fe200078fd2ff */
[C---:B------:R-:W-:Y:S01]  /*0730*/  IMAD R3, R0.reuse, -0xc4, R43 ;  /* 0xffffff3c00037824 */ /* 0x040fe200078e022b */
[----:B------:R-:W-:Y:S01]  /*0740*/  SHF.R.U32.HI R2, RZ, 0x1f, R9 ;  /* 0x0000001fff027819 */ /* 0x000fe20000011609 */
[--C-:B------:R-:W-:Y:S01]  /*0750*/  IMAD R7, R5, 0xe, R46.reuse ;  /* 0x0000000e05077824 */ /* 0x100fe200078e022e */
[----:B------:R-:W-:Y:S01]  /*0760*/  SHF.R.U32.HI R14, RZ, 0x1f, R11 ;  /* 0x0000001fff0e7819 */ /* 0x000fe2000001160b */
[----:B------:R-:W-:Y:S01]  /*0770*/  IMAD R0, R0, 0x310, R46 ;  /* 0x0000031000007824 */ /* 0x000fe200078e022e */
[----:B------:R-:W-:Y:S01]  /*0780*/  LEA.HI.SX32 R54, R9, R2, 0x1a ;  /* 0x0000000209367211 */ /* 0x000fe200078fd2ff */
[--C-:B------:R-:W-:Y:S01]  /*0790*/  IMAD R21, R6, 0x310, R7.reuse ;  /* 0x0000031006157824 */ /* 0x100fe200078e0207 */
[----:B------:R-:W-:Y:S01]  /*07a0*/  MOV R2, RZ ;  /* 0x000000ff00027202 */ /* 0x000fe20000000f00 */
[----:B------:R-:W-:Y:S01]  /*07b0*/  HFMA2.MMA R6, -RZ, RZ, 0, 0 ;  /* 0x00000000ff067435 */ /* 0x000fe200000001ff */
[----:B------:R-:W-:Y:S01]  /*07c0*/  LEA.HI.SX32 R56, R11, R14, 0x1a ;  /* 0x0000000e0b387211 */ /* 0x000fe200078fd2ff */
[--C-:B------:R-:W-:Y:S01]  /*07d0*/  IMAD R19, R4, 0x310, R7.reuse ;  /* 0x0000031004137824 */ /* 0x100fe200078e0207 */
[----:B------:R-:W-:Y:S01]  /*07e0*/  HFMA2.MMA R4, -RZ, RZ, 0, 0 ;  /* 0x00000000ff047435 */ /* 0x000fe200000001ff */
[----:B------:R-:W-:Y:S01]  /*07f0*/  IMAD R25, R10, 0x310, R7 ;  /* 0x000003100a197824 */ /* 0x000fe200078e0207 */
[----:B------:R-:W-:Y:S01]  /*0800*/  HFMA2.MMA R10, -RZ, RZ, 0, 0 ;  /* 0x00000000ff0a7435 */ /* 0x000fe200000001ff */
[----:B------:R-:W-:Y:S01]  /*0810*/  IMAD.HI R14, R3, -0x6db6db6d, R2 ;  /* 0x92492493030e7827 */ /* 0x000fe200078e0202 */
[----:B------:R-:W-:-:S02]  /*0820*/  IADD3 R3, R44, 0x4, RZ ;  /* 0x000000042c037810 */ /* 0x000fc40007ffe0ff */
[----:B------:R-:W-:Y:S01]  /*0830*/  IADD3 R11, R44, 0x8, RZ ;  /* 0x000000082c0b7810 */ /* 0x000fe20007ffe0ff */
[----:B------:R-:W-:Y:S01]  /*0840*/  IMAD R17, R5, 0xe, R0 ;  /* 0x0000000e05117824 */ /* 0x000fe200078e0200 */
[----:B------:R-:W-:Y:S01]  /*0850*/  LOP3.LUT R0, R45, 0x2, RZ, 0xc0, !PT ;  /* 0x000000022d007812 */ /* 0x000fe200078ec0ff */
[--C-:B------:R-:W-:Y:S01]  /*0860*/  IMAD R23, R8, 0x310, R7.reuse ;  /* 0x0000031008177824 */ /* 0x100fe200078e0207 */
[----:B------:R-:W-:Y:S01]  /*0870*/  IADD3 R5, R44, 0x2, RZ ;  /* 0x000000022c057810 */ /* 0x000fe20007ffe0ff */
[--C-:B------:R-:W-:Y:S01]  /*0880*/  IMAD R27, R12, 0x310, R7.reuse ;  /* 0x000003100c1b7824 */ /* 0x100fe200078e0207 */
[----:B------:R-:W-:Y:S01]  /*0890*/  MOV R12, RZ ;  /* 0x000000ff000c7202 */ /* 0x000fe20000000f00 */
[--C-:B------:R-:W-:Y:S01]  /*08a0*/  IMAD R29, R16, 0x310, R7.reuse ;  /* 0x00000310101d7824 */ /* 0x100fe200078e0207 */
[----:B------:R-:W-:Y:S01]  /*08b0*/  IADD3 R9, R44, 0xa, RZ ;  /* 0x0000000a2c097810 */ /* 0x000fe20007ffe0ff */
[--C-:B------:R-:W-:Y:S01]  /*08c0*/  IMAD R31, R18, 0x310, R7.reuse ;  /* 0x00000310121f7824 */ /* 0x100fe200078e0207 */
[----:B------:R-:W-:Y:S01]  /*08d0*/  SHF.R.U32.HI R0, RZ, 0x1, R0 ;  /* 0x00000001ff007819 */ /* 0x000fe20000011600 */
[--C-:B------:R-:W-:Y:S01]  /*08e0*/  IMAD R33, R20, 0x310, R7.reuse ;  /* 0x0000031014217824 */ /* 0x100fe200078e0207 */
[----:B------:R-:W-:Y:S01]  /*08f0*/  MOV R8, RZ ;  /* 0x000000ff00087202 */ /* 0x000fe20000000f00 */
[--C-:B------:R-:W-:Y:S01]  /*0900*/  IMAD R35, R22, 0x310, R7.reuse ;  /* 0x0000031016237824 */ /* 0x100fe200078e0207 */
[----:B------:R-:W-:Y:S01]  /*0910*/  SHF.R.U32.HI R15, RZ, 0x1f, R14 ;  /* 0x0000001fff0f7819 */ /* 0x000fe2000001160e */
[----:B------:R-:W-:-:S02]  /*0920*/  IMAD R37, R24, 0x310, R7 ;  /* 0x0000031018257824 */ /* 0x000fc400078e0207 */
[--C-:B------:R-:W-:Y:S01]  /*0930*/  IMAD R39, R26, 0x310, R7.reuse ;  /* 0x000003101a277824 */ /* 0x100fe200078e0207 */
[----:B------:R-:W-:Y:S01]  /*0940*/  LEA.HI.SX32 R15, R14, R15, 0x1d ;  /* 0x0000000f0e0f7211 */ /* 0x000fe200078feaff */
[--C-:B------:R-:W-:Y:S02]  /*0950*/  IMAD R41, R28, 0x310, R7.reuse ;  /* 0x000003101c297824 */ /* 0x100fe400078e0207 */
[--C-:B------:R-:W-:Y:S02]  /*0960*/  IMAD R47, R30, 0x310, R7.reuse ;  /* 0x000003101e2f7824 */ /* 0x100fe400078e0207 */
[--C-:B------:R-:W-:Y:S02]  /*0970*/  IMAD R49, R32, 0x310, R7.reuse ;  /* 0x0000031020317824 */ /* 0x100fe400078e0207 */
[--C-:B------:R-:W-:Y:S02]  /*0980*/  IMAD R51, R34, 0x310, R7.reuse ;  /* 0x0000031022337824 */ /* 0x100fe400078e0207 */
[----:B------:R-:W-:-:S02]  /*0990*/  IMAD R53, R36, 0x310, R7 ;  /* 0x0000031024357824 */ /* 0x000fc400078e0207 */
[--C-:B------:R-:W-:Y:S02]  /*09a0*/  IMAD R55, R38, 0x310, R7.reuse ;  /* 0x0000031026377824 */ /* 0x100fe400078e0207 */
[--C-:B------:R-:W-:Y:S02]  /*09b0*/  IMAD R57, R40, 0x310, R7.reuse ;  /* 0x0000031028397824 */ /* 0x100fe400078e0207 */
[--C-:B------:R-:W-:Y:S01]  /*09c0*/  IMAD R59, R42, 0x310, R7.reuse ;  /* 0x000003102a3b7824 */ /* 0x100fe200078e0207 */
[----:B------:R-:W-:Y:S01]  /*09d0*/  MOV R42, RZ ;  /* 0x000000ff002a7202 */ /* 0x000fe20000000f00 */
[--C-:B------:R-:W-:Y:S02]  /*09e0*/  IMAD R61, R48, 0x310, R7.reuse ;  /* 0x00000310303d7824 */ /* 0x100fe400078e0207 */
[--C-:B------:R-:W-:Y:S02]  /*09f0*/  IMAD R63, R50, 0x310, R7.reuse ;  /* 0x00000310323f7824 */ /* 0x100fe400078e0207 */
[----:B------:R-:W-:-:S02]  /*0a00*/  IMAD R65, R52, 0x310, R7 ;  /* 0x0000031034417824 */ /* 0x000fc400078e0207 */
[--C-:B------:R-:W-:Y:S02]  /*0a10*/  IMAD R67, R54, 0x310, R7.reuse ;  /* 0x0000031036437824 */ /* 0x100fe400078e0207 */
[----:B------:R-:W-:Y:S01]  /*0a20*/  IMAD R69, R56, 0x310, R7 ;  /* 0x0000031038457824 */ /* 0x000fe200078e0207 */
[----:B------:R-:W-:Y:S01]  /*0a30*/  IADD3 R7, R44, 0xc, RZ ;  /* 0x0000000c2c077810 */ /* 0x000fe20007ffe0ff */
[----:B------:R-:W-:-:S04]  /*0a40*/  IMAD.HI R16, R3, -0x6db6db6d, R2 ;  /* 0x9249249303107827 */ /* 0x000fc800078e0202 */
[----:B------:R-:W-:-:S04]  /*0a50*/  IMAD.HI R6, R7, -0x6db6db6d, R6 ;  /* 0x9249249307067827 */ /* 0x000fc800078e0206 */
[----:B------:R-:W-:-:S04]  /*0a60*/  IMAD.HI R4, R5, -0x6db6db6d, R4 ;  /* 0x9249249305047827 */ /* 0x000fc800078e0204 */
[----:B------:R-:W-:-:S04]  /*0a70*/  IMAD.HI R12, R13, -0x6db6db6d, R12 ;  /* 0x924924930d0c7827 */ /* 0x000fc800078e020c */
[----:B------:R-:W-:-:S04]  /*0a80*/  IMAD.HI R10, R11, -0x6db6db6d, R10 ;  /* 0x924924930b0a7827 */ /* 0x000fc800078e020a */
[----:B------:R-:W-:-:S04]  /*0a90*/  IMAD.HI R8, R9, -0x6db6db6d, R8 ;  /* 0x9249249309087827 */ /* 0x000fc800078e0208 */
[C---:B------:R-:W-:Y:S01]  /*0aa0*/  IMAD R2, R0.reuse, 0x188, R17 ;  /* 0x0000018800027824 */ /* 0x040fe200078e0211 */
[----:B------:R-:W-:Y:S01]  /*0ab0*/  SHF.R.U32.HI R17, RZ, 0x1f, R4 ;  /* 0x0000001fff117819 */ /* 0x000fe20000011604 */
[C---:B------:R-:W-:Y:S01]  /*0ac0*/  IMAD R60, R0.reuse, 0x188, R25 ;  /* 0x00000188003c7824 */ /* 0x040fe200078e0219 */
[----:B------:R-:W-:Y:S01]  /*0ad0*/  SHF.R.U32.HI R25, RZ, 0x1f, R6 ;  /* 0x0000001fff197819 */ /* 0x000fe20000011606 */
[----:B------:R-:W-:Y:S01]  /*0ae0*/  IMAD R50, R0, 0x188, R47 ;  /* 0x0000018800327824 */ /* 0x000fe200078e022f */
[----:B------:R-:W-:Y:S01]  /*0af0*/  LEA.HI.SX32 R17, R4, R17, 0x1d ;  /* 0x0000001104117211 */ /* 0x000fe200078feaff */
[C---:B------:R-:W-:Y:S01]  /*0b00*/  IMAD R48, R0.reuse, 0x188, R19 ;  /* 0x0000018800307824 */ /* 0x040fe200078e0213 */
[----:B------:R-:W-:Y:S01]  /*0b10*/  SHF.R.U32.HI R19, RZ, 0x1f, R16 ;  /* 0x0000001fff137819 */ /* 0x000fe20000011610 */
[C---:B------:R-:W-:Y:S01]  /*0b20*/  IMAD R52, R0.reuse, 0x188, R21 ;  /* 0x0000018800347824 */ /* 0x040fe200078e0215 */
[----:B------:R-:W-:Y:S01]  /*0b30*/  SHF.R.U32.HI R21, RZ, 0x1f, R10 ;  /* 0x0000001fff157819 */ /* 0x000fe2000001160a */
[C---:B------:R-:W-:Y:S01]  /*0b40*/  IMAD R56, R0.reuse, 0x188, R23 ;  /* 0x0000018800387824 */ /* 0x040fe200078e0217 */
[----:B------:R-:W-:Y:S01]  /*0b50*/  SHF.R.U32.HI R23, RZ, 0x1f, R8 ;  /* 0x0000001fff177819 */ /* 0x000fe20000011608 */
[----:B------:R-:W-:Y:S01]  /*0b60*/  IMAD R47, R15, 0x1c, R2 ;  /* 0x0000001c0f2f7824 */ /* 0x000fe200078e0202 */
[----:B------:R-:W-:Y:S01]  /*0b70*/  SHF.R.U32.HI R15, RZ, 0x1f, R12 ;  /* 0x0000001fff0f7819 */ /* 0x000fe2000001160c */
[----:B------:R-:W-:Y:S01]  /*0b80*/  IMAD R68, R0, 0x188, R27 ;  /* 0x0000018800447824 */ /* 0x000fe200078e021b */
[----:B------:R-:W-:Y:S01]  /*0b90*/  LEA.HI.SX32 R25, R6, R25, 0x1d ;  /* 0x0000001906197211 */ /* 0x000fe200078feaff */
        /* <DEDUP_REMOVED lines=8> */
[----:B------:R-:W-:-:S02]  /*0c20*/  IMAD R22, R0, 0x188, R37 ;  /* 0x0000018800167824 */ /* 0x000fc400078e0225 */
[C---:B------:R-:W-:Y:S02]  /*0c30*/  IMAD R24, R0.reuse, 0x188, R39 ;  /* 0x0000018800187824 */ /* 0x040fe400078e0227 */
[C---:B------:R-:W-:Y:S01]  /*0c40*/  IMAD R26, R0.reuse, 0x188, R41 ;  /* 0x00000188001a7824 */ /* 0x040fe200078e0229 */
[----:B------:R-:W-:Y:S01]  /*0c50*/  CS2R R38, SRZ ;  /* 0x0000000000267805 */ /* 0x000fe2000001ff00 */
[C---:B------:R-:W-:Y:S01]  /*0c60*/  IMAD R54, R0.reuse, 0x188, R49 ;  /* 0x0000018800367824 */ /* 0x040fe200078e0231 */
[----:B------:R-:W-:Y:S01]  /*0c70*/  CS2R R40, SRZ ;  /* 0x0000000000287805 */ /* 0x000fe2000001ff00 */
[C---:B------:R-:W-:Y:S02]  /*0c80*/  IMAD R58, R0.reuse, 0x188, R51 ;  /* 0x00000188003a7824 */ /* 0x040fe400078e0233 */
[C---:B------:R-:W-:Y:S02]  /*0c90*/  IMAD R66, R0.reuse, 0x188, R53 ;  /* 0x0000018800427824 */ /* 0x040fe400078e0235 */
[----:B------:R-:W-:-:S02]  /*0ca0*/  IMAD R70, R0, 0x188, R55 ;  /* 0x0000018800467824 */ /* 0x000fc400078e0237 */
[C---:B------:R-:W-:Y:S02]  /*0cb0*/  IMAD R74, R0.reuse, 0x188, R57 ;  /* 0x00000188004a7824 */ /* 0x040fe400078e0239 */
[C---:B------:R-:W-:Y:S02]  /*0cc0*/  IMAD R28, R0.reuse, 0x188, R59 ;  /* 0x00000188001c7824 */ /* 0x040fe400078e023b */
[C---:B------:R-:W-:Y:S02]  /*0cd0*/  IMAD R30, R0.reuse, 0x188, R61 ;  /* 0x00000188001e7824 */ /* 0x040fe400078e023d */
[C---:B------:R-:W-:Y:S02]  /*0ce0*/  IMAD R32, R0.reuse, 0x188, R63 ;  /* 0x0000018800207824 */ /* 0x040fe400078e023f */
[C---:B------:R-:W-:Y:S02]  /*0cf0*/  IMAD R34, R0.reuse, 0x188, R65 ;  /* 0x0000018800227824 */ /* 0x040fe400078e0241 */
[----:B------:R-:W-:-:S02]  /*0d00*/  IMAD R36, R0, 0x188, R67 ;  /* 0x0000018800247824 */ /* 0x000fc400078e0243 */
[----:B------:R-:W-:Y:S02]  /*0d10*/  IMAD R0, R0, 0x188, R69 ;  /* 0x0000018800007824 */ /* 0x000fe400078e0245 */
[----:B------:R-:W-:Y:S02]  /*0d20*/  IMAD R25, R25, -0xe, R7 ;  /* 0xfffffff219197824 */ /* 0x000fe400078e0207 */
[----:B------:R-:W-:Y:S01]  /*0d30*/  IMAD R17, R17, -0xe, R5 ;  /* 0xfffffff211117824 */ /* 0x000fe200078e0205 */
[----:B------:R-:W-:Y:S01]  /*0d40*/  CS2R R6, SRZ ;  /* 0x0000000000067805 */ /* 0x000fe2000001ff00 */
        /* <DEDUP_REMOVED lines=8> */
[----:B------:R-:W-:Y:S01]  /*0dd0*/  IMAD R75, R25, 0x1c, R0 ;  /* 0x0000001c194b7824 */ /* 0x000fe200078e0200 */
[----:B------:R-:W-:Y:S01]  /*0de0*/  HFMA2.MMA R0, -RZ, RZ, 0, 0 ;  /* 0x00000000ff007435 */ /* 0x000fe200000001ff */
[C---:B------:R-:W-:Y:S01]  /*0df0*/  IMAD R48, R17.reuse, 0x1c, R48 ;  /* 0x0000001c11307824 */ /* 0x040fe200078e0230 */
[----:B------:R-:W-:Y:S01]  /*0e00*/  CS2R R8, SRZ ;  /* 0x0000000000087805 */ /* 0x000fe2000001ff00 */
[----:B------:R-:W-:-:S02]  /*0e10*/  IMAD R49, R17, 0x1c, R14 ;  /* 0x0000001c11317824 */ /* 0x000fc400078e020e */
[C---:B------:R-:W-:Y:S02]  /*0e20*/  IMAD R50, R17.reuse, 0x1c, R50 ;  /* 0x0000001c11327824 */ /* 0x040fe400078e0232 */
[----:B------:R-:W-:Y:S02]  /*0e30*/  IMAD R51, R17, 0x1c, R28 ;  /* 0x0000001c11337824 */ /* 0x000fe400078e021c */
[C---:B------:R-:W-:Y:S01]  /*0e40*/  IMAD R52, R19.reuse, 0x1c, R52 ;  /* 0x0000001c13347824 */ /* 0x040fe200078e0234 */
[----:B------:R-:W-:Y:S01]  /*0e50*/  CS2R R16, SRZ ;  /* 0x0000000000107805 */ /* 0x000fe2000001ff00 */
[C---:B------:R-:W-:Y:S01]  /*0e60*/  IMAD R53, R19.reuse, 0x1c, R18 ;  /* 0x0000001c13357824 */ /* 0x040fe200078e0212 */
[----:B------:R-:W-:Y:S01]  /*0e70*/  CS2R R28, SRZ ;  /* 0x00000000001c7805 */ /* 0x000fe2000001ff00 */
[C---:B------:R-:W-:Y:S02]  /*0e80*/  IMAD R54, R19.reuse, 0x1c, R54 ;  /* 0x0000001c13367824 */ /* 0x040fe400078e0236 */
[----:B------:R-:W-:-:S02]  /*0e90*/  IMAD R55, R19, 0x1c, R30 ;  /* 0x0000001c13377824 */ /* 0x000fc400078e021e */
[C---:B------:R-:W-:Y:S01]  /*0ea0*/  IMAD R56, R15.reuse, 0x1c, R56 ;  /* 0x0000001c0f387824 */ /* 0x040fe200078e0238 */
[----:B------:R-:W-:Y:S01]  /*0eb0*/  CS2R R18, SRZ ;  /* 0x0000000000127805 */ /* 0x000fe2000001ff00 */
[C---:B------:R-:W-:Y:S01]  /*0ec0*/  IMAD R57, R15.reuse, 0x1c, R20 ;  /* 0x0000001c0f397824 */ /* 0x040fe200078e0214 */
[----:B------:R-:W-:Y:S01]  /*0ed0*/  CS2R R30, SRZ ;  /* 0x00000000001e7805 */ /* 0x000fe2000001ff00 */
[C---:B------:R-:W-:Y:S02]  /*0ee0*/  IMAD R58, R15.reuse, 0x1c, R58 ;  /* 0x0000001c0f3a7824 */ /* 0x040fe400078e023a */
[----:B------:R-:W-:Y:S02]  /*0ef0*/  IMAD R59, R15, 0x1c, R32 ;  /* 0x0000001c0f3b7824 */ /* 0x000fe400078e0220 */
[C---:B------:R-:W-:Y:S01]  /*0f00*/  IMAD R60, R21.reuse, 0x1c, R60 ;  /* 0x0000001c153c7824 */ /* 0x040fe200078e023c */
[----:B------:R-:W-:Y:S01]  /*0f10*/  CS2R R14, SRZ ;  /* 0x00000000000e7805 */ /* 0x000fe2000001ff00 */
[C---:B------:R-:W-:Y:S01]  /*0f20*/  IMAD R61, R21.reuse, 0x1c, R22 ;  /* 0x0000001c153d7824 */ /* 0x040fe200078e0216 */
[----:B------:R-:W-:Y:S01]  /*0f30*/  CS2R R32, SRZ ;  /* 0x0000000000207805 */ /* 0x000fe2000001ff00 */
[----:B------:R-:W-:-:S02]  /*0f40*/  IMAD R66, R21, 0x1c, R66 ;  /* 0x0000001c15427824 */ /* 0x000fc400078e0242 */
[----:B------:R-:W-:Y:S02]  /*0f50*/  IMAD R67, R21, 0x1c, R34 ;  /* 0x0000001c15437824 */ /* 0x000fe400078e0222 */
        /* <DEDUP_REMOVED lines=10> */
[----:B------:R-:W-:Y:S01]  /*1000*/  IMAD R74, R25, 0x1c, R74 ;  /* 0x0000001c194a7824 */ /* 0x000fe200078e024a */
[----:B------:R-:W-:Y:S01]  /*1010*/  CS2R R26, SRZ ;  /* 0x00000000001a7805 */ /* 0x000fe2000001ff00 */
[----:B------:R-:W-:-:S02]  /*1020*/  CS2R R24, SRZ ;  /* 0x0000000000187805 */ /* 0x000fc4000001ff00 */
.L_x_2:
[----:B------:R-:W-:Y:S02]  /*1030*/  ISETP.GT.AND P0, PT, R43, 0x1f, PT ;  /* 0x0000001f2b00780c */ /* 0x000fe40003f04270 */
[----:B------:R-:W-:-:S02]  /*1040*/  SHF.L.U32 R64, R45, 0xb, RZ ;  /* 0x0000000b2d407819 */ /* 0x000fc400000006ff */
[----:B------:R-:W-:Y:S02]  /*1050*/  SHF.R.U32.HI R62, RZ, 0x5, R43 ;  /* 0x00000005ff3e7819 */ /* 0x000fe4000001162b */
[----:B------:R-:W-:Y:S02]  /*1060*/  LOP3.LUT R63, R43, 0x1f, RZ, 0xc0, !PT ;  /* 0x0000001f2b3f7812 */ /* 0x000fe400078ec0ff */
[----:B------:R-:W-:Y:S01]  /*1070*/  MOV R93, 0x4 ;  /* 0x00000004005d7802 */ /* 0x000fe20000000f00 */
[----:B------:R-:W-:Y:S01]  /*1080*/  IMAD R98, R76, 0x6200, R47 ;  /* 0x000062004c627824 */ /* 0x000fe200078e022f */
[----:B------:R-:W-:Y:S01]  /*1090*/  LOP3.LUT R64, R64, 0xffffe000, RZ, 0xc0, !PT ;  /* 0xffffe00040407812 */ /* 0x000fe200078ec0ff */
[----:B------:R-:W-:Y:S01]  /*10a0*/  IMAD R106, R76, 0x6200, R52 ;  /* 0x000062004c6a7824 */ /* 0x000fe200078e0234 */
[----:B------:R-:W-:Y:S01]  /*10b0*/  SHF.L.U32 R84, R62, 0x7, RZ ;  /* 0x000000073e547819 */ /* 0x000fe200000006ff */
[----:B------:R-:W-:Y:S01]  /*10c0*/  IMAD R104, R76, 0x6200, R56 ;  /* 0x000062004c687824 */ /* 0x000fe200078e0238 */
[----:B------:R-:W-:Y:S01]  /*10d0*/  @!P0 IADD3 R62, R64, R43, RZ ;  /* 0x0000002b403e8210 */ /* 0x000fe20007ffe0ff */
[----:B------:R-:W-:Y:S01]  /*10e0*/  IMAD R102, R76, 0x6200, R60 ;  /* 0x000062004c667824 */ /* 0x000fe200078e023c */
[----:B------:R-:W-:Y:S01]  /*10f0*/  LOP3.LUT R63, R84, 0xffffff80, R63, 0xe2, !PT ;  /* 0xffffff80543f7812 */ /* 0x000fe200078ee23f */
[C---:B------:R-:W-:Y:S01]  /*1100*/  IMAD R92, R76.reuse, 0x6200, R72 ;  /* 0x000062004c5c7824 */ /* 0x040fe200078e0248 */
[C---:B------:R-:W-:Y:S01]  /*1110*/  @!P0 LEA R62, R76.reuse, R62, 0x5 ;  /* 0x0000003e4c3e8211 */ /* 0x040fe200078e28ff */
[C---:B------:R-:W-:Y:S01]  /*1120*/  IMAD R94, R76.reuse, 0x6200, R57 ;  /* 0x000062004c5e7824 */ /* 0x040fe200078e0239 */
[----:B------:R-:W-:Y:S01]  /*1130*/  IADD3 R63, R63, R64, RZ ;  /* 0x000000403f3f7210 */ /* 0x000fe20007ffe0ff */
[----:B------:R-:W-:Y:S01]  /*1140*/  IMAD R96, R76, 0x6200, R61 ;  /* 0x000062004c607824 */ /* 0x000fe200078e023d */
[----:B------:R-:W-:Y:S01]  /*1150*/  @!P0 IADD3 R120, R62, 0x1f80, RZ ;  /* 0x00001f803e788810 */ /* 0x000fe20007ffe0ff */
[C---:B------:R-:W-:Y:S01]  /*1160*/  IMAD R108, R76.reuse, 0x6200, R69 ;  /* 0x000062004c6c7824 */ /* 0x040fe200078e0245 */
[----:B------:R-:W-:Y:S01]  /*1170*/  LEA R62, R76, R63, 0x5 ;  /* 0x0000003f4c3e7211 */ /* 0x000fe200078e28ff */
[----:B------:R-:W-:Y:S06]  /*1180*/  BAR.SYNC 0x0 ;  /* 0x0000000000007b1d */ /* 0x000fec0000000000 */
[----:B------:R-:W-:-:S04]  /*1190*/  IMAD.WIDE R62, R62, R93, c[0x0][0x168] ;  /* 0x00005a003e3e7625 */ /* 0x000fc800078e025d */
[----:B------:R-:W-:Y:S01]  /*11a0*/  @!P0 IMAD.WIDE R120, R120, R93, c[0x0][0x168] ;  /* 0x00005a0078788625 */ /* 0x000fe200078e025d */
[----:B------:R0:W2:Y:S04]  /*11b0*/  LDG.E.CONSTANT R101, [R62.64+0xe00] ;  /* 0x000e00043e657981 */ /* 0x0000a8000c1e9900 */
[----:B------:R0:W3:Y:S04]  /*11c0*/  LDG.E.CONSTANT R100, [R62.64+0x2a00] ;  /* 0x002a00043e647981 */ /* 0x0000e8000c1e9900 */
[----:B------:R1:W4:Y:S04]  /*11d0*/  @!P0 LDG.E.CONSTANT R120, [R120.64] ;  /* 0x0000000478788981 */ /* 0x000328000c1e9900 */
[----:B------:R0:W5:Y:S04]  /*11e0*/  LDG.E.CONSTANT R119, [R62.64] ;  /* 0x000000043e777981 */ /* 0x000168000c1e9900 */
[----:B------:R0:W5:Y:S01]  /*11f0*/  LDG.E.CONSTANT R118, [R62.64+0x1c00] ;  /* 0x001c00043e767981 */ /* 0x000162000c1e9900 */
[----:B------:R-:W-:-:S02]  /*1200*/  IMAD R64, R76, 0x6200, R48 ;  /* 0x000062004c407824 */ /* 0x000fc400078e0230 */
[-C--:B------:R-:W-:Y:S01]  /*1210*/  IMAD.WIDE R98, R98, R93.reuse, c[0x0][0x160] ;  /* 0x0000580062627625 */ /* 0x080fe200078e025d */
[----:B------:R0:W5:Y:S03]  /*1220*/  LDG.E.CONSTANT R77, [R62.64+0x3800] ;  /* 0x003800043e4d7981 */ /* 0x000166000c1e9900 */
[-C--:B------:R-:W-:Y:S01]  /*1230*/  IMAD.WIDE R64, R64, R93.reuse, c[0x0][0x160] ;  /* 0x0000580040407625 */ /* 0x080fe200078e025d */
[----:B------:R0:W5:Y:S03]  /*1240*/  LDG.E.CONSTANT R97, [R98.64] ;  /* 0x0000000462617981 */ /* 0x000166000c1e9900 */
[----:B------:R-:W-:Y:S01]  /*1250*/  IMAD R84, R76, 0x6200, R68 ;  /* 0x000062004c547824 */ /* 0x000fe200078e0244 */
[----:B------:R0:W5:Y:S01]  /*1260*/  LDG.E.CONSTANT R117, [R98.64+0x6200] ;  /* 0x0062000462757981 */ /* 0x000162000c1e9900 */
[----:B------:R-:W-:-:S03]  /*1270*/  IMAD.WIDE R106, R106, R93, c[0x0][0x160] ;  /* 0x000058006a6a7625 */ /* 0x000fc600078e025d */
[----:B------:R0:W5:Y:S01]  /*1280*/  LDG.E.CONSTANT R116, [R98.64+0xc400] ;  /* 0x00c4000462747981 */ /* 0x000162000c1e9900 */
[----:B------:R-:W-:-:S03]  /*1290*/  IMAD.WIDE R104, R104, R93, c[0x0][0x160] ;  /* 0x0000580068687625 */ /* 0x000fc600078e025d */
[----:B------:R0:W5:Y:S01]  /*12a0*/  LDG.E.CONSTANT R115, [R98.64+0x12600] ;  /* 0x0126000462737981 */ /* 0x000162000c1e9900 */
[----:B------:R-:W-:-:S03]  /*12b0*/  IMAD.WIDE R102, R102, R93, c[0x0][0x160] ;  /* 0x0000580066667625 */ /* 0x000fc600078e025d */
[----:B------:R1:W5:Y:S01]  /*12c0*/  LDG.E.CONSTANT R114, [R64.64] ;  /* 0x0000000440727981 */ /* 0x000362000c1e9900 */
[----:B------:R-:W-:-:S03]  /*12d0*/  IMAD R122, R76, 0x6200, R73 ;  /* 0x000062004c7a7824 */ /* 0x000fc600078e0249 */
[----:B------:R1:W5:Y:S01]  /*12e0*/  LDG.E.CONSTANT R113, [R106.64] ;  /* 0x000000046a717981 */ /* 0x000362000c1e9900 */
[----:B0-----:R-:W-:-:S03]  /*12f0*/  IMAD.WIDE R98, R84, R93, c[0x0][0x160] ;  /* 0x0000580054627625 */ /* 0x001fc600078e025d */
[----:B------:R0:W5:Y:S01]  /*1300*/  LDG.E.CONSTANT R112, [R104.64] ;  /* 0x0000000468707981 */ /* 0x000162000c1e9900 */
[----:B-1----:R-:W-:-:S03]  /*1310*/  IMAD.WIDE R64, R92, R93, c[0x0][0x160] ;  /* 0x000058005c407625 */ /* 0x002fc600078e025d */
[----:B------:R1:W5:Y:S01]  /*1320*/  LDG.E.CONSTANT R111, [R102.64] ;  /* 0x00000004666f7981 */ /* 0x000362000c1e9900 */
[C---:B------:R-:W-:Y:S02]  /*1330*/  IMAD R84, R76.reuse, 0x6200, R49 ;  /* 0x000062004c547824 */ /* 0x040fe400078e0231 */
[----:B------:R-:W-:Y:S01]  /*1340*/  IMAD R92, R76, 0x6200, R53 ;  /* 0x000062004c5c7824 */ /* 0x000fe200078e0235 */
[----:B------:R1:W5:Y:S01]  /*1350*/  LDG.E.CONSTANT R110, [R98.64] ;  /* 0x00000004626e7981 */ /* 0x000362000c1e9900 */
[----:B------:R-:W-:-:S03]  /*1360*/  IMAD.WIDE R106, R84, R93, c[0x0][0x160] ;  /* 0x00005800546a7625 */ /* 0x000fc600078e025d */
[----:B------:R1:W5:Y:S01]  /*1370*/  LDG.E.CONSTANT R109, [R64.64] ;  /* 0x00000004406d7981 */ /* 0x000362000c1e9900 */
[----:B0-----:R-:W-:-:S03]  /*1380*/  IMAD.WIDE R104, R92, R93, c[0x0][0x160] ;  /* 0x000058005c687625 */ /* 0x001fc600078e025d */
[----:B------:R0:W5:Y:S01]  /*1390*/  LDG.E.CONSTANT R84, [R62.64+0x4600] ;  /* 0x004600043e547981 */ /* 0x000162000c1e9900 */
[----:B-1----:R-:W-:-:S03]  /*13a0*/  IMAD.WIDE R102, R94, R93, c[0x0][0x160] ;  /* 0x000058005e667625 */ /* 0x002fc600078e025d */
[----:B------:R0:W5:Y:S01]  /*13b0*/  LDG.E.CONSTANT R92, [R62.64+0x5400] ;  /* 0x005400043e5c7981 */ /* 0x000162000c1e9900 */
[----:B------:R-:W-:-:S03]  /*13c0*/  IMAD.WIDE R98, R96, R93, c[0x0][0x160] ;  /* 0x0000580060627625 */ /* 0x000fc600078e025d */
[----:B------:R0:W5:Y:S01]  /*13d0*/  LDG.E.CONSTANT R94, [R62.64+0x6200] ;  /* 0x006200043e5e7981 */ /* 0x000162000c1e9900 */
[----:B------:R-:W-:-:S03]  /*13e0*/  IMAD.WIDE R64, R108, R93, c[0x0][0x160] ;  /* 0x000058006c407625 */ /* 0x000fc600078e025d */
[----:B------:R0:W5:Y:S04]  /*13f0*/  LDG.E.CONSTANT R96, [R62.64+0x7000] ;  /* 0x007000043e607981 */ /* 0x000168000c1e9900 */
[----:B------:R1:W5:Y:S01]  /*1400*/  LDG.E.CONSTANT R108, [R106.64] ;  /* 0x000000046a6c7981 */ /* 0x000362000c1e9900 */
[----:B0-----:R-:W-:-:S03]  /*1410*/  IMAD.WIDE R62, R122, R93, c[0x0][0x160] ;  /* 0x000058007a3e7625 */ /* 0x001fc600078e025d */
[----:B-1----:R0:W5:Y:S04]  /*1420*/  LDG.E.CONSTANT R107, [R104.64] ;  /* 0x00000004686b7981 */ /* 0x002168000c1e9900 */
[----:B------:R1:W5:Y:S04]  /*1430*/  LDG.E.CONSTANT R106, [R102.64] ;  /* 0x00000004666a7981 */ /* 0x000368000c1e9900 */
[----:B0-----:R0:W5:Y:S01]  /*1440*/  LDG.E.CONSTANT R105, [R98.64] ;  /* 0x0000000462697981 */ /* 0x001162000c1e9900 */
[----:B-1----:R-:W-:-:S03]  /*1450*/  IMAD R102, R76, 0x6200, R54 ;  /* 0x000062004c667824 */ /* 0x002fc600078e0236 */
[----:B------:R1:W5:Y:S04]  /*1460*/  LDG.E.CONSTANT R103, [R62.64] ;  /* 0x000000043e677981 */ /* 0x000368000c1e9900 */
[----:B------:R1:W5:Y:S01]  /*1470*/  LDG.E.CONSTANT R104, [R64.64] ;  /* 0x0000000440687981 */ /* 0x000362000c1e9900 */
[----:B0-----:R-:W-:Y:S02]  /*1480*/  IMAD R98, R76, 0x6200, R50 ;  /* 0x000062004c627824 */ /* 0x001fe400078e0232 */
[----:B-1----:R-:W-:-:S04]  /*1490*/  IMAD.WIDE R62, R102, R93, c[0x0][0x160] ;  /* 0x00005800663e7625 */ /* 0x002fc800078e025d */
[----:B------:R-:W-:-:S04]  /*14a0*/  IMAD.WIDE R64, R98, R93, c[0x0][0x160] ;  /* 0x0000580062407625 */ /* 0x000fc800078e025d */
[C---:B------:R-:W-:Y:S01]  /*14b0*/  IMAD R98, R76.reuse, 0x6200, R58 ;  /* 0x000062004c627824 */ /* 0x040fe200078e023a */
[----:B------:R0:W5:Y:S01]  /*14c0*/  LDG.E.CONSTANT R102, [R64.64] ;  /* 0x0000000440667981 */ /* 0x000162000c1e9900 */
[C---:B------:R-:W-:Y:S02]  /*14d0*/  IMAD R122, R76.reuse, 0x6200, R51 ;  /* 0x000062004c7a7824 */ /* 0x040fe400078e0233 */
[C---:B------:R-:W-:Y:S02]  /*14e0*/  IMAD R124, R76.reuse, 0x6200, R59 ;  /* 0x000062004c7c7824 */ /* 0x040fe400078e023b */
[C---:B------:R-:W-:Y:S02]  /*14f0*/  IMAD R123, R76.reuse, 0x6200, R71 ;  /* 0x000062004c7b7824 */ /* 0x040fe400078e0247 */
[C---:B------:R-:W-:Y:S01]  /*1500*/  IMAD R121, R76.reuse, 0x6200, R67 ;  /* 0x000062004c797824 */ /* 0x040fe200078e0243 */
[----:B--2---:R1:W-:Y:S04]  /*1510*/  STS [R43.X4+0x6580], R101 ;  /* 0x006580652b007388 */ /* 0x0043e80000004800 */
[----:B---3--:R-:W-:Y:S04]  /*1520*/  STS [R43.X4+0x6c80], R100 ;  /* 0x006c80642b007388 */ /* 0x008fe80000004800 */
[----:B----4-:R2:W-:Y:S04]  /*1530*/  @!P0 STS [R43.X4+0x8180], R120 ;  /* 0x008180782b008388 */ /* 0x0105e80000004800 */
[----:B-1----:R1:W3:Y:S01]  /*1540*/  LDG.E.CONSTANT R101, [R62.64] ;  /* 0x000000043e657981 */ /* 0x0022e2000c1e9900 */
[----:B--2---:R-:W-:-:S02]  /*1550*/  IMAD R120, R76, 0x6200, R70 ;  /* 0x000062004c787824 */ /* 0x004fc400078e0246 */
[----:B-1----:R-:W-:-:S04]  /*1560*/  IMAD.WIDE R62, R98, R93, c[0x0][0x160] ;  /* 0x00005800623e7625 */ /* 0x002fc800078e025d */
[----:B------:R-:W-:Y:S01]  /*1570*/  IMAD R98, R76, 0x6200, R66 ;  /* 0x000062004c627824 */ /* 0x000fe200078e0242 */
[----:B------:R1:W2:Y:S03]  /*1580*/  LDG.E.CONSTANT R100, [R62.64] ;  /* 0x000000043e647981 */ /* 0x0002a6000c1e9900 */
[-C--:B0-----:R-:W-:Y:S01]  /*1590*/  IMAD.WIDE R64, R98, R93.reuse, c[0x0][0x160] ;  /* 0x0000580062407625 */ /* 0x081fe200078e025d */
[----:B-----5:R-:W-:Y:S04]  /*15a0*/  STS [R43.X4+0x6200], R119 ;  /* 0x006200772b007388 */ /* 0x020fe80000004800 */
[----:B------:R0:W-:Y:S01]  /*15b0*/  STS [R43.X4+0x6900], R118 ;  /* 0x006900762b007388 */ /* 0x0001e20000004800 */
[----:B-1----:R-:W-:-:S03]  /*15c0*/  IMAD.WIDE R62, R120, R93, c[0x0][0x160] ;  /* 0x00005800783e7625 */ /* 0x002fc600078e025d */
[----:B------:R1:W4:Y:S01]  /*15d0*/  LDG.E.CONSTANT R99, [R64.64] ;  /* 0x0000000440637981 */ /* 0x000322000c1e9900 */
[----:B------:R-:W-:-:S03]  /*15e0*/  IMAD R120, R76, 0x6200, R74 ;  /* 0x000062004c787824 */ /* 0x000fc600078e024a */
[----:B------:R5:W4:Y:S01]  /*15f0*/  LDG.E.CONSTANT R98, [R62.64] ;  /* 0x000000043e627981 */ /* 0x000b22000c1e9900 */
[----:B0-----:R-:W-:-:S06]  /*1600*/  IMAD.WIDE R118, R120, R93, c[0x0][0x160] ;  /* 0x0000580078767625 */ /* 0x001fcc00078e025d */
[----:B------:R0:W4:Y:S01]  /*1610*/  LDG.E.CONSTANT R118, [R118.64] ;  /* 0x0000000476767981 */ /* 0x000122000c1e9900 */
[----:B-----5:R-:W-:-:S04]  /*1620*/  IMAD.WIDE R62, R122, R93, c[0x0][0x160] ;  /* 0x000058007a3e7625 */ /* 0x020fc800078e025d */
[----:B------:R-:W-:Y:S01]  /*1630*/  IMAD R122, R76, 0x6200, R55 ;  /* 0x000062004c7a7824 */ /* 0x000fe200078e0237 */
[----:B------:R5:W4:Y:S03]  /*1640*/  LDG.E.CONSTANT R120, [R62.64] ;  /* 0x000000043e787981 */ /* 0x000b26000c1e9900 */
[----:B-1----:R-:W-:-:S05]  /*1650*/  IMAD.WIDE R64, R122, R93, c[0x0][0x160] ;  /* 0x000058007a407625 */ /* 0x002fca00078e025d */
[----:B------:R1:W4:Y:S01]  /*1660*/  LDG.E.CONSTANT R122, [R64.64] ;  /* 0x00000004407a7981 */ /* 0x000322000c1e9900 */
[----:B-----5:R-:W-:-:S05]  /*1670*/  IMAD.WIDE R62, R124, R93, c[0x0][0x160] ;  /* 0x000058007c3e7625 */ /* 0x020fca00078e025d */
[----:B------:R5:W4:Y:S01]  /*1680*/  LDG.E.CONSTANT R124, [R62.64] ;  /* 0x000000043e7c7981 */ /* 0x000b22000c1e9900 */
[----:B-1----:R-:W-:-:S05]  /*1690*/  IMAD.WIDE R64, R121, R93, c[0x0][0x160] ;  /* 0x0000580079407625 */ /* 0x002fca00078e025d */
[----:B0-----:R-:W4:Y:S01]  /*16a0*/  LDG.E.CONSTANT R119, [R64.64] ;  /* 0x0000000440777981 */ /* 0x001f22000c1e9900 */
[----:B-----5:R-:W-:-:S04]  /*16b0*/  IMAD.WIDE R62, R123, R93, c[0x0][0x160] ;  /* 0x000058007b3e7625 */ /* 0x020fc800078e025d */
[----:B------:R-:W-:Y:S01]  /*16c0*/  IMAD R123, R76, 0x6200, R75 ;  /* 0x000062004c7b7824 */ /* 0x000fe200078e024b */
[----:B------:R0:W5:Y:S03]  /*16d0*/  LDG.E.CONSTANT R121, [R62.64] ;  /* 0x000000043e797981 */ /* 0x000166000c1e9900 */
[----:B0-----:R-:W-:-:S05]  /*16e0*/  IMAD.WIDE R62, R123, R93, c[0x0][0x160] ;  /* 0x000058007b3e7625 */ /* 0x001fca00078e025d */
[----:B------:R-:W5:Y:S04]  /*16f0*/  LDG.E.CONSTANT R123, [R62.64] ;  /* 0x000000043e7b7981 */ /* 0x000f68000c1e9900 */
[----:B------:R-:W-:Y:S04]  /*1700*/  STS [R43.X4+0x7000], R77 ;  /* 0x0070004d2b007388 */ /* 0x000fe80000004800 */
[----:B------:R-:W-:Y:S04]  /*1710*/  STS [R43.X4+0x7380], R84 ;  /* 0x007380542b007388 */ /* 0x000fe80000004800 */
[----:B------:R-:W-:Y:S04]  /*1720*/  STS [R43.X4+0x7700], R92 ;  /* 0x0077005c2b007388 */ /* 0x000fe80000004800 */
[----:B------:R0:W-:Y:S04]  /*1730*/  STS [R43.X4+0x7a80], R94 ;  /* 0x007a805e2b007388 */ /* 0x0001e80000004800 */
[----:B------:R-:W-:Y:S04]  /*1740*/  STS [R43.X4+0x7e00], R96 ;  /* 0x007e00602b007388 */ /* 0x000fe80000004800 */
[----:B------:R-:W-:Y:S04]  /*1750*/  STS [R43.X4], R97 ;  /* 0x000000612b007388 */ /* 0x000fe80000004800 */
[----:B------:R-:W-:Y:S04]  /*1760*/  STS [R43.X4+0x1880], R117 ;  /* 0x001880752b007388 */ /* 0x000fe80000004800 */
        /* <DEDUP_REMOVED lines=14> */
[----:B------:R-:W-:Y:S01]  /*1850*/  STS [R43.X4+0x3480], R102 ;  /* 0x003480662b007388 */ /* 0x000fe20000004800 */
[----:B------:R-:W-:-:S02]  /*1860*/  IADD3 R76, R76, 0x1, RZ ;  /* 0x000000014c4c7810 */ /* 0x000fc40007ffe0ff */
[----:B0-----:R-:W-:Y:S02]  /*1870*/  LEA R94, R44, 0x6200, 0x9 ;  /* 0x000062002c5e7811 */ /* 0x001fe400078e48ff */
[----:B------:R-:W-:Y:S02]  /*1880*/  ISETP.GE.U32.AND P1, PT, R76, 0x4, PT ;  /* 0x000000044c00780c */ /* 0x000fe40003f26070 */
[----:B------:R-:W-:Y:S02]  /*1890*/  LEA R77, R46, 0x310, 0x2 ;  /* 0x000003102e4d7811 */ /* 0x000fe400078e10ff */
[----:B------:R-:W-:Y:S02]  /*18a0*/  MOV R84, 0x100 ;  /* 0x0000010000547802 */ /* 0x000fe40000000f00 */
[----:B------:R-:W-:Y:S01]  /*18b0*/  IADD3 R94, R94, 0x100, RZ ;  /* 0x000001005e5e7810 */ /* 0x000fe20007ffe0ff */
[----:B---3--:R-:W-:Y:S04]  /*18c0*/  STS [R43.X4+0x3800], R101 ;  /* 0x003800652b007388 */ /* 0x008fe80000004800 */
[----:B--2---:R-:W-:Y:S04]  /*18d0*/  STS [R43.X4+0x3b80], R100 ;  /* 0x003b80642b007388 */ /* 0x004fe80000004800 */
[----:B----4-:R-:W-:Y:S04]  /*18e0*/  STS [R43.X4+0x3f00], R99 ;  /* 0x003f00632b007388 */ /* 0x010fe80000004800 */
[----:B------:R-:W-:Y:S04]  /*18f0*/  STS [R43.X4+0x4280], R98 ;  /* 0x004280622b007388 */ /* 0x000fe80000004800 */
[----:B------:R-:W-:Y:S04]  /*1900*/  STS [R43.X4+0x4600], R118 ;  /* 0x004600762b007388 */ /* 0x000fe80000004800 */
[----:B------:R-:W-:Y:S04]  /*1910*/  STS [R43.X4+0x4d00], R120 ;  /* 0x004d00782b007388 */ /* 0x000fe80000004800 */
[----:B------:R-:W-:Y:S04]  /*1920*/  STS [R43.X4+0x5080], R122 ;  /* 0x0050807a2b007388 */ /* 0x000fe80000004800 */
[----:B------:R-:W-:Y:S04]  /*1930*/  STS [R43.X4+0x5400], R124 ;  /* 0x0054007c2b007388 */ /* 0x000fe80000004800 */
[----:B------:R-:W-:Y:S04]  /*1940*/  STS [R43.X4+0x5780], R119 ;  /* 0x005780772b007388 */ /* 0x000fe80000004800 */
[----:B-----5:R-:W-:Y:S04]  /*1950*/  STS [R43.X4+0x5b00], R121 ;  /* 0x005b00792b007388 */ /* 0x020fe80000004800 */
[----:B------:R-:W-:Y:S04]  /*1960*/  STS [R43.X4+0x5e80], R123 ;  /* 0x005e807b2b007388 */ /* 0x000fe80000004800 */
[----:B------:R-:W-:Y:S06]  /*1970*/  BAR.SYNC 0x0 ;  /* 0x0000000000007b1d */ /* 0x000fec0000000000 */
.L_x_0:
[----:B------:R-:W-:Y:S01]  /*1980*/  LDS R92, [R77+-0x310] ;  /* 0xfffcf0004d5c7984 */ /* 0x000fe20000000800 */
[----:B------:R-:W-:-:S03]  /*1990*/  IADD3 R84, R84, 0x8, RZ ;  /* 0x0000000854547810 */ /* 0x000fc60007ffe0ff */
[----:B------:R-:W0:Y:S01]  /*19a0*/  LDS.64 R64, [R94+-0x100] ;  /* 0xffff00005e407984 */ /* 0x000e220000000a00 */
[----:B------:R-:W-:-:S03]  /*19b0*/  ISETP.NE.AND P0, PT, R84, 0x180, PT ;  /* 0x000001805400780c */ /* 0x000fc60003f05270 */
[----:B------:R-:W1:Y:S04]  /*19c0*/  LDS R96, [R77+-0x188] ;  /* 0xfffe78004d607984 */ /* 0x000e680000000800 */
[----:B------:R-:W2:Y:S04]  /*19d0*/  LDS R97, [R77+-0x2d8] ;  /* 0xfffd28004d617984 */ /* 0x000ea80000000800 */
[----:B------:R-:W3:Y:S04]  /*19e0*/  LDS R98, [R77+-0x150] ;  /* 0xfffeb0004d627984 */ /* 0x000ee80000000800 */
[----:B------:R-:W4:Y:S04]  /*19f0*/  LDS R99, [R77+-0x2a0] ;  /* 0xfffd60004d637984 */ /* 0x000f280000000800 */
[----:B------:R-:W5:Y:S04]  /*1a00*/  LDS R100, [R77+-0x118] ;  /* 0xfffee8004d647984 */ /* 0x000f680000000800 */
[----:B------:R-:W5:Y:S04]  /*1a10*/  LDS R101, [R77+-0x268] ;  /* 0xfffd98004d657984 */ /* 0x000f680000000800 */
[----:B------:R-:W5:Y:S04]  /*1a20*/  LDS R102, [R77+-0xe0] ;  /* 0xffff20004d667984 */ /* 0x000f680000000800 */
[----:B------:R-:W5:Y:S04]  /*1a30*/  LDS R103, [R77+-0x230] ;  /* 0xfffdd0004d677984 */ /* 0x000f680000000800 */
[----:B------:R-:W5:Y:S04]  /*1a40*/  LDS R104, [R77+-0xa8] ;  /* 0xffff58004d687984 */ /* 0x000f680000000800 */
[----:B------:R-:W5:Y:S01]  /*1a50*/  LDS R105, [R77+-0x1f8] ;  /* 0xfffe08004d697984 */ /* 0x000f620000000800 */
[----:B0-----:R-:W-:-:S03]  /*1a60*/  FFMA R42, R64, R92, R42 ;  /* 0x0000005c402a7223 */ /* 0x001fc6000000002a */
[----:B------:R-:W0:Y:S01]  /*1a70*/  LDS R108, [R77+-0x70] ;  /* 0xffff90004d6c7984 */ /* 0x000e220000000800 */
[----:B-1----:R-:W-:-:S03]  /*1a80*/  FFMA R41, R64, R96, R41 ;  /* 0x0000006040297223 */ /* 0x002fc60000000029 */
[----:B------:R-:W1:Y:S01]  /*1a90*/  LDS R107, [R77+-0x1c0] ;  /* 0xfffe40004d6b7984 */ /* 0x000e620000000800 */
[----:B--2---:R-:W-:-:S03]  /*1aa0*/  FFMA R40, R64, R97, R40 ;  /* 0x0000006140287223 */ /* 0x004fc60000000028 */
[----:B------:R-:W2:Y:S01]  /*1ab0*/  LDS R106, [R77+-0x38] ;  /* 0xffffc8004d6a7984 */ /* 0x000ea20000000800 */
[----:B---3--:R-:W-:-:S03]  /*1ac0*/  FFMA R39, R64, R98, R39 ;  /* 0x0000006240277223 */ /* 0x008fc60000000027 */
[----:B------:R-:W3:Y:S01]  /*1ad0*/  LDS.64 R62, [R94+-0x80] ;  /* 0xffff80005e3e7984 */ /* 0x000ee20000000a00 */
[----:B----4-:R-:W-:-:S03]  /*1ae0*/  FFMA R38, R64, R99, R38 ;  /* 0x0000006340267223 */ /* 0x010fc60000000026 */
[----:B------:R-:W4:Y:S01]  /*1af0*/  LDS R122, [R77] ;  /* 0x000000004d7a7984 */ /* 0x000f220000000800 */
[----:B-----5:R-:W-:-:S03]  /*1b00*/  FFMA R37, R64, R100, R37 ;  /* 0x0000006440257223 */ /* 0x020fc60000000025 */
[----:B------:R-:W5:Y:S01]  /*1b10*/  LDS R121, [R77+0x188] ;  /* 0x000188004d797984 */ /* 0x000f620000000800 */
[----:B------:R-:W-:-:S03]  /*1b20*/  FFMA R36, R64, R101, R36 ;  /* 0x0000006540247223 */ /* 0x000fc60000000024 */
[----:B------:R-:W4:Y:S01]  /*1b30*/  LDS R120, [R77+0x38] ;  /* 0x000038004d787984 */ /* 0x000f220000000800 */
        /* <DEDUP_REMOVED lines=8> */
[----:B0-----:R-:W-:-:S03]  /*1bc0*/  FFMA R31, R64, R108, R31 ;  /* 0x0000006c401f7223 */ /* 0x001fc6000000001f */
[----:B------:R-:W0:Y:S01]  /*1bd0*/  LDS R115, [R77+0x230] ;  /* 0x000230004d737984 */ /* 0x000e220000000800 */
[----:B-1----:R-:W-:-:S03]  /*1be0*/  FFMA R30, R64, R107, R30 ;  /* 0x0000006b401e7223 */ /* 0x002fc6000000001e */
[----:B------:R-:W1:Y:S01]  /*1bf0*/  LDS R114, [R77+0xe0] ;  /* 0x0000e0004d727984 */ /* 0x000e620000000800 */
[----:B--2---:R-:W-:-:S03]  /*1c00*/  FFMA R29, R64, R106, R29 ;  /* 0x0000006a401d7223 */ /* 0x004fc6000000001d */
[----:B------:R-:W2:Y:S01]  /*1c10*/  LDS R113, [R77+0x268] ;  /* 0x000268004d717984 */ /* 0x000ea20000000800 */
[-C--:B---3--:R-:W-:Y:S02]  /*1c20*/  FFMA R28, R92, R62.reuse, R28 ;  /* 0x0000003e5c1c7223 */ /* 0x088fe4000000001c */
[-C--:B------:R-:W-:Y:S01]  /*1c30*/  FFMA R27, R96, R62.reuse, R27 ;  /* 0x0000003e601b7223 */ /* 0x080fe2000000001b */
[----:B------:R-:W3:Y:S01]  /*1c40*/  LDS R112, [R77+0x118] ;  /* 0x000118004d707984 */ /* 0x000ee20000000800 */
[-C--:B------:R-:W-:Y:S02]  /*1c50*/  FFMA R26, R97, R62.reuse, R26 ;  /* 0x0000003e611a7223 */ /* 0x080fe4000000001a */
[-C--:B------:R-:W-:Y:S01]  /*1c60*/  FFMA R25, R98, R62.reuse, R25 ;  /* 0x0000003e62197223 */ /* 0x080fe20000000019 */
[----:B------:R-:W3:Y:S01]  /*1c70*/  LDS R111, [R77+0x2a0] ;  /* 0x0002a0004d6f7984 */ /* 0x000ee20000000800 */
[-C--:B------:R-:W-:Y:S02]  /*1c80*/  FFMA R24, R99, R62.reuse, R24 ;  /* 0x0000003e63187223 */ /* 0x080fe40000000018 */
[-C--:B------:R-:W-:Y:S01]  /*1c90*/  FFMA R23, R100, R62.reuse, R23 ;  /* 0x0000003e64177223 */ /* 0x080fe20000000017 */
[----:B------:R-:W3:Y:S01]  /*1ca0*/  LDS R110, [R77+0x150] ;  /* 0x000150004d6e7984 */ /* 0x000ee20000000800 */
[----:B------:R-:W-:-:S02]  /*1cb0*/  FFMA R22, R101, R62, R22 ;  /* 0x0000003e65167223 */ /* 0x000fc40000000016 */
[-C--:B------:R-:W-:Y:S01]  /*1cc0*/  FFMA R21, R102, R62.reuse, R21 ;  /* 0x0000003e66157223 */ /* 0x080fe20000000015 */
[----:B------:R5:W3:Y:S01]  /*1cd0*/  LDS R109, [R77+0x2d8] ;  /* 0x0002d8004d6d7984 */ /* 0x000ae20000000800 */
[-C--:B------:R-:W-:Y:S02]  /*1ce0*/  FFMA R20, R103, R62.reuse, R20 ;  /* 0x0000003e67147223 */ /* 0x080fe40000000014 */
[-C--:B------:R-:W-:Y:S02]  /*1cf0*/  FFMA R19, R104, R62.reuse, R19 ;  /* 0x0000003e68137223 */ /* 0x080fe40000000013 */
[-C--:B------:R-:W-:Y:S02]  /*1d00*/  FFMA R18, R105, R62.reuse, R18 ;  /* 0x0000003e69127223 */ /* 0x080fe40000000012 */
[-C--:B------:R-:W-:Y:S01]  /*1d10*/  FFMA R17, R108, R62.reuse, R17 ;  /* 0x0000003e6c117223 */ /* 0x080fe20000000011 */
[----:B-----5:R-:W-:Y:S01]  /*1d20*/  IADD3 R77, R77, 0x620, RZ ;  /* 0x000006204d4d7810 */ /* 0x020fe20007ffe0ff */
[----:B------:R-:W-:-:S02]  /*1d30*/  FFMA R16, R107, R62, R16 ;  /* 0x0000003e6b107223 */ /* 0x000fc40000000010 */
[----:B------:R-:W-:Y:S02]  /*1d40*/  FFMA R15, R106, R62, R15 ;  /* 0x0000003e6a0f7223 */ /* 0x000fe4000000000f */
[-C--:B----4-:R-:W-:Y:S02]  /*1d50*/  FFMA R42, R122, R65.reuse, R42 ;  /* 0x000000417a2a7223 */ /* 0x090fe4000000002a */
[-C--:B------:R-:W-:Y:S02]  /*1d60*/  FFMA R41, R121, R65.reuse, R41 ;  /* 0x0000004179297223 */ /* 0x080fe40000000029 */
[-C--:B------:R-:W-:Y:S02]  /*1d70*/  FFMA R40, R120, R65.reuse, R40 ;  /* 0x0000004178287223 */ /* 0x080fe40000000028 */
[-C--:B------:R-:W-:Y:S02]  /*1d80*/  FFMA R39, R119, R65.reuse, R39 ;  /* 0x0000004177277223 */ /* 0x080fe40000000027 */
[----:B------:R-:W-:-:S02]  /*1d90*/  FFMA R38, R118, R65, R38 ;  /* 0x0000004176267223 */ /* 0x000fc40000000026 */
[-C--:B------:R-:W-:Y:S02]  /*1da0*/  FFMA R37, R117, R65.reuse, R37 ;  /* 0x0000004175257223 */ /* 0x080fe40000000025 */
[-C--:B------:R-:W-:Y:S02]  /*1db0*/  FFMA R36, R116, R65.reuse, R36 ;  /* 0x0000004174247223 */ /* 0x080fe40000000024 */
[-C--:B0-----:R-:W-:Y:S02]  /*1dc0*/  FFMA R35, R115, R65.reuse, R35 ;  /* 0x0000004173237223 */ /* 0x081fe40000000023 */
[-C--:B-1----:R-:W-:Y:S02]  /*1dd0*/  FFMA R34, R114, R65.reuse, R34 ;  /* 0x0000004172227223 */ /* 0x082fe40000000022 */
[-C--:B--2---:R-:W-:Y:S02]  /*1de0*/  FFMA R33, R113, R65.reuse, R33 ;  /* 0x0000004171217223 */ /* 0x084fe40000000021 */
[----:B---3--:R-:W-:-:S02]  /*1df0*/  FFMA R32, R112, R65, R32 ;  /* 0x0000004170207223 */ /* 0x008fc40000000020 */
[-C--:B------:R-:W-:Y:S02]  /*1e00*/  FFMA R31, R111, R65.reuse, R31 ;  /* 0x000000416f1f7223 */ /* 0x080fe4000000001f */
[----:B------:R-:W-:Y:S02]  /*1e10*/  FFMA R30, R110, R65, R30 ;  /* 0x000000416e1e7223 */ /* 0x000fe4000000001e */
[----:B------:R-:W-:Y:S02]  /*1e20*/  FFMA R28, R122, R63, R28 ;  /* 0x0000003f7a1c7223 */ /* 0x000fe4000000001c */
[----:B------:R-:W-:Y:S02]  /*1e30*/  FFMA R29, R109, R65, R29 ;  /* 0x000000416d1d7223 */ /* 0x000fe4000000001d */
[----:B------:R-:W0:Y:S01]  /*1e40*/  LDS.64 R64, [R94] ;  /* 0x000000005e407984 */ /* 0x000e220000000a00 */
[-C--:B------:R-:W-:Y:S02]  /*1e50*/  FFMA R27, R121, R63.reuse, R27 ;  /* 0x0000003f791b7223 */ /* 0x080fe4000000001b */
[----:B------:R-:W-:-:S02]  /*1e60*/  FFMA R26, R120, R63, R26 ;  /* 0x0000003f781a7223 */ /* 0x000fc4000000001a */
[-C--:B------:R-:W-:Y:S02]  /*1e70*/  FFMA R25, R119, R63.reuse, R25 ;  /* 0x0000003f77197223 */ /* 0x080fe40000000019 */
[-C--:B------:R-:W-:Y:S02]  /*1e80*/  FFMA R24, R118, R63.reuse, R24 ;  /* 0x0000003f76187223 */ /* 0x080fe40000000018 */
[-C--:B------:R-:W-:Y:S02]  /*1e90*/  FFMA R23, R117, R63.reuse, R23 ;  /* 0x0000003f75177223 */ /* 0x080fe40000000017 */
[-C--:B------:R-:W-:Y:S02]  /*1ea0*/  FFMA R22, R116, R63.reuse, R22 ;  /* 0x0000003f74167223 */ /* 0x080fe40000000016 */
[-C--:B------:R-:W-:Y:S02]  /*1eb0*/  FFMA R21, R115, R63.reuse, R21 ;  /* 0x0000003f73157223 */ /* 0x080fe40000000015 */
[----:B------:R-:W-:-:S02]  /*1ec0*/  FFMA R20, R114, R63, R20 ;  /* 0x0000003f72147223 */ /* 0x000fc40000000014 */
[-C--:B------:R-:W-:Y:S02]  /*1ed0*/  FFMA R19, R113, R63.reuse, R19 ;  /* 0x0000003f71137223 */ /* 0x080fe40000000013 */
[-C--:B------:R-:W-:Y:S02]  /*1ee0*/  FFMA R18, R112, R63.reuse, R18 ;  /* 0x0000003f70127223 */ /* 0x080fe40000000012 */
[-C--:B------:R-:W-:Y:S02]  /*1ef0*/  FFMA R17, R111, R63.reuse, R17 ;  /* 0x0000003f6f117223 */ /* 0x080fe40000000011 */
[-C--:B------:R-:W-:Y:S02]  /*1f00*/  FFMA R16, R110, R63.reuse, R16 ;  /* 0x0000003f6e107223 */ /* 0x080fe40000000010 */
[----:B------:R-:W-:Y:S02]  /*1f10*/  FFMA R15, R109, R63, R15 ;  /* 0x0000003f6d0f7223 */ /* 0x000fe4000000000f */
[----:B------:R1:W2:Y:S02]  /*1f20*/  LDS.64 R62, [R94+0x80] ;  /* 0x000080005e3e7984 */ /* 0x0002a40000000a00 */
[----:B-1----:R-:W-:Y:S01]  /*1f30*/  IADD3 R94, R94, 0x8, RZ ;  /* 0x000000085e5e7810 */ /* 0x002fe20007ffe0ff */
[----:B0-----:R-:W-:-:S02]  /*1f40*/  FFMA R11, R98, R64, R11 ;  /* 0x00000040620b7223 */ /* 0x001fc4000000000b */
        /* <DEDUP_REMOVED lines=12> */
[----:B------:R-:W-:Y:S02]  /*2010*/  FFMA R0, R106, R64, R0 ;  /* 0x000000406a007223 */ /* 0x000fe40000000000 */
[-C--:B--2---:R-:W-:Y:S02]  /*2020*/  FFMA R91, R92, R62.reuse, R91 ;  /* 0x0000003e5c5b7223 */ /* 0x084fe4000000005b */
        /* <DEDUP_REMOVED lines=12> */
[----:B------:R-:W-:Y:S02]  /*20f0*/  FFMA R62, R106, R62, R79 ;  /* 0x0000003e6a3e7223 */ /* 0x000fe4000000004f */
        /* <DEDUP_REMOVED lines=27> */
[----:B------:R-:W-:Y:S01]  /*22b0*/  FFMA R79, R109, R63, R62 ;  /* 0x0000003f6d4f7223 */ /* 0x000fe2000000003e */
[----:B------:R-:W-:Y:S05]  /*22c0*/  @P0 BRA `(.L_x_0) ;  /* 0xfffff6b000000947 */ /* 0x000fea000383ffff */
[----:B------:R-:W-:Y:S01]  /*22d0*/  @P1 CALL.REL.NOINC `(.L_x_1) ;  /* 0x0000001000001944 */ /* 0x000fe20003c00000 */
[----:B------:R-:W-:Y:S05]  /*22e0*/  BRA `(.L_x_2) ;  /* 0xffffed4000007947 */ /* 0x000fea000383ffff */
.L_x_1:
[----:B------:R-:W-:Y:S01]  /*22f0*/  SHF.R.S32.HI R43, RZ, 0x2, R45 ;  /* 0x00000002ff2b7819 */ /* 0x000fe2000001142d */
[----:B------:R-:W-:Y:S01]  /*2300*/  IMAD R44, R44, 0xc40, R46 ;  /* 0x00000c402c2c7824 */ /* 0x000fe200078e022e */
[C---:B------:R-:W-:Y:S02]  /*2310*/  LOP3.LUT R46, R45.reuse, 0x2, RZ, 0xc0, !PT ;  /* 0x000000022d2e7812 */ /* 0x040fe400078ec0ff */
[----:B------:R-:W-:Y:S01]  /*2320*/  LOP3.LUT R48, R45, 0x1, RZ, 0xc0, !PT ;  /* 0x000000012d307812 */ /* 0x000fe200078ec0ff */
[----:B------:R-:W-:Y:S01]  /*2330*/  IMAD R43, R43, 0xc400, R44 ;  /* 0x0000c4002b2b7824 */ /* 0x000fe200078e022c */
[----:B------:R-:W-:-:S03]  /*2340*/  SHF.R.U32.HI R44, RZ, 0x1, R46 ;  /* 0x00000001ff2c7819 */ /* 0x000fc6000001162e */
[----:B------:R-:W-:-:S04]  /*2350*/  IMAD R43, R48, 0xe, R43 ;  /* 0x0000000e302b7824 */ /* 0x000fc800078e022b */
[----:B------:R-:W-:-:S04]  /*2360*/  IMAD R44, R44, 0x188, R43 ;  /* 0x000001882c2c7824 */ /* 0x000fc800078e022b */
[----:B------:R-:W-:-:S05]  /*2370*/  IMAD.WIDE R44, R44, R93, c[0x0][0x170] ;  /* 0x00005c002c2c7625 */ /* 0x000fca00078e025d */
[----:B------:R-:W-:Y:S04]  /*2380*/  STG.E [R44.64], R42 ;  /* 0x0000002a2c007986 */ /* 0x000fe8000c101904 */
[----:B------:R-:W-:Y:S04]  /*2390*/  STG.E [R44.64+0x310], R41 ;  /* 0x000310292c007986 */ /* 0x000fe8000c101904 */
        /* <DEDUP_REMOVED lines=53> */
[----:B------:R-:W-:Y:S01]  /*26f0*/  STG.E [R44.64+0x2a70], R79 ;  /* 0x002a704f2c007986 */ /* 0x000fe2000c101904 */
[----:B------:R-:W-:Y:S05]  /*2700*/  EXIT ;  /* 0x000000000000794d */ /* 0x000fea0003800000 */
.L_x_3:
[----:B------:R-:W-:-:S00]  /*2710*/  BRA `(.L_x_3) ;  /* 0xfffffff000007947 */ /* 0x000fc0000383ffff */
[----:B------:R-:W-:-:S00]  /*2720*/  NOP ;  /* 0x0000000000007918 */ /* 0x000fc00000000000 */
        /* <DEDUP_REMOVED lines=13> */
.L_x_4:


//--------------------- .nv.shared.candidate3     --------------------------
	.section	.nv.shared.candidate3,"aw",@nobits
	.align	4
.nv.shared.candidate3:
	.zero		33280
